	.headerflags	@"EF_CUDA_TEXMODE_UNIFIED EF_CUDA_64BIT_ADDRESS EF_CUDA_ACCELERATORS EF_CUDA_SM90 EF_CUDA_VIRTUAL_SM(EF_CUDA_SM90)"
	.elftype	@"ET_EXEC"


//--------------------- .nv.info                  --------------------------
	.section	.nv.info,"",@"SHT_CUDA_INFO"
	.align	4


	//----- nvinfo : EIATTR_REGCOUNT
	.align		4
        /*0000*/ 	.byte	0x04, 0x2f
        /*0002*/ 	.short	(.L_3 - .L_2)
	.align		4
.L_2:
        /*0004*/ 	.word	index@(triton_poi_fused__native_batch_norm_legit_no_training_add_relu_18)
        /*0008*/ 	.word	0x0000001e


	//----- nvinfo : EIATTR_MIN_STACK_SIZE
	.align		4
.L_3:
        /*000c*/ 	.byte	0x04, 0x12
        /*000e*/ 	.short	(.L_5 - .L_4)
	.align		4
.L_4:
        /*0010*/ 	.word	index@(triton_poi_fused__native_batch_norm_legit_no_training_add_relu_18)
        /*0014*/ 	.word	0x00000000


	//----- nvinfo : EIATTR_FRAME_SIZE
	.align		4
.L_5:
        /*0018*/ 	.byte	0x04, 0x11
        /*001a*/ 	.short	(.L_7 - .L_6)
	.align		4
.L_6:
        /*001c*/ 	.word	index@(triton_poi_fused__native_batch_norm_legit_no_training_add_relu_18)
        /*0020*/ 	.word	0x00000000


	//----- nvinfo : EIATTR_MIN_STACK_SIZE
	.align		4
.L_7:
        /*0024*/ 	.byte	0x04, 0x12
        /*0026*/ 	.short	(.L_9 - .L_8)
	.align		4
.L_8:
        /*0028*/ 	.word	index@(triton_poi_fused__native_batch_norm_legit_no_training_add_relu_18)
        /*002c*/ 	.word	0x00000000
.L_9:


//--------------------- .nv.info.triton_poi_fused__native_batch_norm_legit_no_training_add_relu_18 --------------------------
	.section	.nv.info.triton_poi_fused__native_batch_norm_legit_no_training_add_relu_18,"",@"SHT_CUDA_INFO"
	.sectionflags	@""
	.align	4


	//----- nvinfo : EIATTR_CUDA_API_VERSION
	.align		4
        /*0000*/ 	.byte	0x04, 0x37
        /*0002*/ 	.short	(.L_11 - .L_10)
.L_10:
        /*0004*/ 	.word	0x0000007c


	//----- nvinfo : EIATTR_KPARAM_INFO
	.align		4
.L_11:
        /*0008*/ 	.byte	0x04, 0x17
        /*000a*/ 	.short	(.L_13 - .L_12)
.L_12:
        /*000c*/ 	.word	0x00000000
        /*0010*/ 	.short	0x0007
        /*0012*/ 	.short	0x0038
        /*0014*/ 	.byte	0x00, 0xf0, 0x11, 0x00


	//----- nvinfo : EIATTR_KPARAM_INFO
	.align		4
.L_13:
        /*0018*/ 	.byte	0x04, 0x17
        /*001a*/ 	.short	(.L_15 - .L_14)
.L_14:
        /*001c*/ 	.word	0x00000000
        /*0020*/ 	.short	0x0006
        /*0022*/ 	.short	0x0030
        /*0024*/ 	.byte	0x00, 0xf4, 0x21, 0x00


	//----- nvinfo : EIATTR_KPARAM_INFO
	.align		4
.L_15:
        /*0028*/ 	.byte	0x04, 0x17
        /*002a*/ 	.short	(.L_17 - .L_16)
.L_16:
        /*002c*/ 	.word	0x00000000
        /*0030*/ 	.short	0x0005
        /*0032*/ 	.short	0x0028
        /*0034*/ 	.byte	0x00, 0xf4, 0x21, 0x00


	//----- nvinfo : EIATTR_KPARAM_INFO
	.align		4
.L_17:
        /*0038*/ 	.byte	0x04, 0x17
        /*003a*/ 	.short	(.L_19 - .L_18)
.L_18:
        /*003c*/ 	.word	0x00000000
        /*0040*/ 	.short	0x0004
        /*0042*/ 	.short	0x0020
        /*0044*/ 	.byte	0x00, 0xf4, 0x21, 0x00


	//----- nvinfo : EIATTR_KPARAM_INFO
	.align		4
.L_19:
        /*0048*/ 	.byte	0x04, 0x17
        /*004a*/ 	.short	(.L_21 - .L_20)
.L_20:
        /*004c*/ 	.word	0x00000000
        /*0050*/ 	.short	0x0003
        /*0052*/ 	.short	0x0018
        /*0054*/ 	.byte	0x00, 0xf4, 0x21, 0x00


	//----- nvinfo : EIATTR_KPARAM_INFO
	.align		4
.L_21:
        /*0058*/ 	.byte	0x04, 0x17
        /*005a*/ 	.short	(.L_23 - .L_22)
.L_22:
        /*005c*/ 	.word	0x00000000
        /*0060*/ 	.short	0x0002
        /*0062*/ 	.short	0x0010
        /*0064*/ 	.byte	0x00, 0xf4, 0x21, 0x00


	//----- nvinfo : EIATTR_KPARAM_INFO
	.align		4
.L_23:
        /*0068*/ 	.byte	0x04, 0x17
        /*006a*/ 	.short	(.L_25 - .L_24)
.L_24:
        /*006c*/ 	.word	0x00000000
        /*0070*/ 	.short	0x0001
        /*0072*/ 	.short	0x0008
        /*0074*/ 	.byte	0x00, 0xf4, 0x21, 0x00


	//----- nvinfo : EIATTR_KPARAM_INFO
	.align		4
.L_25:
        /*0078*/ 	.byte	0x04, 0x17
        /*007a*/ 	.short	(.L_27 - .L_26)
.L_26:
        /*007c*/ 	.word	0x00000000
        /*0080*/ 	.short	0x0000
        /*0082*/ 	.short	0x0000
        /*0084*/ 	.byte	0x00, 0xf4, 0x21, 0x00


	//----- nvinfo : EIATTR_SPARSE_MMA_MASK
	.align		4
.L_27:
        /*0088*/ 	.byte	0x03, 0x50
        /*008a*/ 	.short	0x0000


	//----- nvinfo : EIATTR_MAXREG_COUNT
	.align		4
        /*008c*/ 	.byte	0x03, 0x1b
        /*008e*/ 	.short	0x00ff


	//----- nvinfo : EIATTR_EXIT_INSTR_OFFSETS
	.align		4
        /*0090*/ 	.byte	0x04, 0x1c
        /*0092*/ 	.short	(.L_29 - .L_28)


	//   ....[0]....
.L_28:
        /*0094*/ 	.word	0x00000620


	//----- nvinfo : EIATTR_REQNTID
	.align		4
.L_29:
        /*0098*/ 	.byte	0x04, 0x10
        /*009a*/ 	.short	(.L_31 - .L_30)
.L_30:
        /*009c*/ 	.word	0x00000080
        /*00a0*/ 	.word	0x00000001
        /*00a4*/ 	.word	0x00000001


	//----- nvinfo : EIATTR_CBANK_PARAM_SIZE
	.align		4
.L_31:
        /*00a8*/ 	.byte	0x03, 0x19
        /*00aa*/ 	.short	0x003c


	//----- nvinfo : EIATTR_PARAM_CBANK
	.align		4
        /*00ac*/ 	.byte	0x04, 0x0a
        /*00ae*/ 	.short	(.L_33 - .L_32)
	.align		4
.L_32:
        /*00b0*/ 	.word	index@(.nv.constant0.triton_poi_fused__native_batch_norm_legit_no_training_add_relu_18)
        /*00b4*/ 	.short	0x0210
        /*00b6*/ 	.short	0x003c


	//----- nvinfo : EIATTR_SW_WAR
	.align		4
.L_33:
        /*00b8*/ 	.byte	0x04, 0x36
        /*00ba*/ 	.short	(.L_35 - .L_34)
.L_34:
        /*00bc*/ 	.word	0x00000008
.L_35:


//--------------------- .nv.callgraph             --------------------------
	.section	.nv.callgraph,"",@"SHT_CUDA_CALLGRAPH"
	.align	4
	.sectionentsize	8
	.align		4
        /*0000*/ 	.word	0x00000000
	.align		4
        /*0004*/ 	.word	0xffffffff
	.align		4
        /*0008*/ 	.word	0x00000000
	.align		4
        /*000c*/ 	.word	0xfffffffe
	.align		4
        /*0010*/ 	.word	0x00000000
	.align		4
        /*0014*/ 	.word	0xfffffffd
	.align		4
        /*0018*/ 	.word	0x00000000
	.align		4
        /*001c*/ 	.word	0xfffffffc


//--------------------- .nv.constant4             --------------------------
	.section	.nv.constant4,"a",@progbits
	.align	8
	.align		8
.nv.constant4:
        /*0000*/ 	.dword	_$_str
	.align		8
        /*0008*/ 	.dword	_$_str_$_2


//--------------------- .text.triton_poi_fused__native_batch_norm_legit_no_training_add_relu_18 --------------------------
	.section	.text.triton_poi_fused__native_batch_norm_legit_no_training_add_relu_18,"ax",@progbits
	.align	128
        .global         triton_poi_fused__native_batch_norm_legit_no_training_add_relu_18
        .type           triton_poi_fused__native_batch_norm_legit_no_training_add_relu_18,@function
        .size           triton_poi_fused__native_batch_norm_legit_no_training_add_relu_18,(.L_x_1 - triton_poi_fused__native_batch_norm_legit_no_training_add_relu_18)
        .other          triton_poi_fused__native_batch_norm_legit_no_training_add_relu_18,@"STO_CUDA_ENTRY STV_DEFAULT"
triton_poi_fused__native_batch_norm_legit_no_training_add_relu_18:
.text.triton_poi_fused__native_batch_norm_legit_no_training_add_relu_18:
[----:B------:R-:W-:Y:S01]  /*0000*/  LDC R1, c[0x0][0x28] ;  /* 0x00000a00ff017b82 */ /* 0x000fe20000000800 */
[----:B------:R-:W1:Y:S07]  /*0010*/  S2R R0, SR_TID.X ;  /* 0x0000000000007919 */ /* 0x000e6e0000002100 */
[----:B------:R-:W2:Y:S01]  /*0020*/  LDC.64 R4, c[0x0][0x220] ;  /* 0x00008800ff047b82 */ /* 0x000ea20000000a00 */
[----:B------:R-:W-:Y:S01]  /*0030*/  ULDC.64 UR4, c[0x0][0x208] ;  /* 0x0000820000047ab9 */ /* 0x000fe20000000a00 */
[----:B------:R-:W3:Y:S06]  /*0040*/  S2R R7, SR_CTAID.X ;  /* 0x0000000000077919 */ /* 0x000eec0000002500 */
[----:B------:R-:W4:Y:S08]  /*0050*/  LDC.64 R8, c[0x0][0x210] ;  /* 0x00008400ff087b82 */ /* 0x000f300000000a00 */
[----:B------:R-:W5:Y:S08]  /*0060*/  LDC.64 R12, c[0x0][0x218] ;  /* 0x00008600ff0c7b82 */ /* 0x000f700000000a00 */
[----:B------:R-:W5:Y:S01]  /*0070*/  LDC.64 R16, c[0x0][0x228] ;  /* 0x00008a00ff107b82 */ /* 0x000f620000000a00 */
[----:B-1----:R-:W-:-:S07]  /*0080*/  SHF.L.U32 R0, R0, 0x2, RZ ;  /* 0x0000000200007819 */ /* 0x002fce00000006ff */
[----:B------:R-:W1:Y:S01]  /*0090*/  LDC.64 R20, c[0x0][0x230] ;  /* 0x00008c00ff147b82 */ /* 0x000e620000000a00 */
[----:B---3--:R-:W-:Y:S02]  /*00a0*/  SHF.R.S32.HI R3, RZ, 0x16, R7 ;  /* 0x00000016ff037819 */ /* 0x008fe40000011407 */
[----:B------:R-:W-:Y:S02]  /*00b0*/  LOP3.LUT R0, R0, 0x1fc, RZ, 0xc0, !PT ;  /* 0x000001fc00007812 */ /* 0x000fe400078ec0ff */
[----:B------:R-:W-:-:S03]  /*00c0*/  SGXT R3, R3, 0x1 ;  /* 0x000000010303781a */ /* 0x000fc60000000200 */
[----:B------:R-:W3:Y:S01]  /*00d0*/  LDC.64 R24, c[0x0][0x238] ;  /* 0x00008e00ff187b82 */ /* 0x000ee20000000a00 */
[----:B------:R-:W-:-:S04]  /*00e0*/  LEA R0, R7, R0, 0x9 ;  /* 0x0000000007007211 */ /* 0x000fc800078e48ff */
[----:B------:R-:W-:-:S04]  /*00f0*/  LEA.HI R3, R3, R0, RZ, 0xa ;  /* 0x0000000003037211 */ /* 0x000fc800078f50ff */
[----:B------:R-:W-:-:S04]  /*0100*/  LOP3.LUT R3, R3, 0xfffffc00, RZ, 0xc0, !PT ;  /* 0xfffffc0003037812 */ /* 0x000fc800078ec0ff */
[----:B------:R-:W-:-:S05]  /*0110*/  IADD3 R2, R0, -R3, RZ ;  /* 0x8000000300027210 */ /* 0x000fca0007ffe0ff */
[----:B--2---:R-:W-:-:S06]  /*0120*/  IMAD.WIDE R4, R2, 0x4, R4 ;  /* 0x0000000402047825 */ /* 0x004fcc00078e0204 */
[----:B------:R-:W2:Y:S01]  /*0130*/  LDG.E.EL.128 R4, desc[UR4][R4.64] ;  /* 0x0000000404047981 */ /* 0x000ea2000c2e1d00 */
[----:B----4-:R-:W-:-:S04]  /*0140*/  IMAD.WIDE R8, R0, 0x4, R8 ;  /* 0x0000000400087825 */ /* 0x010fc800078e0208 */
[C---:B-----5:R-:W-:Y:S02]  /*0150*/  IMAD.WIDE R12, R2.reuse, 0x4, R12 ;  /* 0x00000004020c7825 */ /* 0x060fe400078e020c */
[----:B------:R-:W4:Y:S04]  /*0160*/  LDG.E.128 R8, desc[UR4][R8.64] ;  /* 0x0000000408087981 */ /* 0x000f28000c1e1d00 */
[----:B------:R-:W4:Y:S01]  /*0170*/  LDG.E.EL.128 R12, desc[UR4][R12.64] ;  /* 0x000000040c0c7981 */ /* 0x000f22000c2e1d00 */
[----:B0-----:R-:W-:-:S04]  /*0180*/  IMAD.WIDE R16, R2, 0x4, R16 ;  /* 0x0000000402107825 */ /* 0x001fc800078e0210 */
[----:B-1----:R-:W-:Y:S02]  /*0190*/  IMAD.WIDE R20, R2, 0x4, R20 ;  /* 0x0000000402147825 */ /* 0x002fe400078e0214 */
[----:B------:R-:W5:Y:S02]  /*01a0*/  LDG.E.EL.128 R16, desc[UR4][R16.64] ;  /* 0x0000000410107981 */ /* 0x000f64000c2e1d00 */
[----:B---3--:R-:W-:Y:S02]  /*01b0*/  IMAD.WIDE R24, R0, 0x4, R24 ;  /* 0x0000000400187825 */ /* 0x008fe400078e0218 */
[----:B------:R-:W5:Y:S04]  /*01c0*/  LDG.E.EL.128 R20, desc[UR4][R20.64] ;  /* 0x0000000414147981 */ /* 0x000f68000c2e1d00 */
[----:B------:R-:W3:Y:S01]  /*01d0*/  LDG.E.128 R24, desc[UR4][R24.64] ;  /* 0x0000000418187981 */ /* 0x000ee2000c1e1d00 */
[----:B--2---:R-:W-:Y:S01]  /*01e0*/  FADD R2, R4, 9.9999997473787516356e-06 ;  /* 0x3727c5ac04027421 */ /* 0x004fe20000000000 */
[----:B------:R-:W-:-:S05]  /*01f0*/  FADD R3, R5, 9.9999997473787516356e-06 ;  /* 0x3727c5ac05037421 */ /* 0x000fca0000000000 */
[----:B------:R-:W0:Y:S01]  /*0200*/  MUFU.SQRT R2, R2 ;  /* 0x0000000200027308 */ /* 0x000e220000002000 */
[----:B------:R-:W-:Y:S01]  /*0210*/  FADD R6, R6, 9.9999997473787516356e-06 ;  /* 0x3727c5ac06067421 */ /* 0x000fe20000000000 */
[----:B------:R-:W-:-:S06]  /*0220*/  FADD R7, R7, 9.9999997473787516356e-06 ;  /* 0x3727c5ac07077421 */ /* 0x000fcc0000000000 */
[----:B------:R-:W1:Y:S08]  /*0230*/  MUFU.SQRT R3, R3 ;  /* 0x0000000300037308 */ /* 0x000e700000002000 */
[----:B------:R2:W3:Y:S01]  /*0240*/  MUFU.SQRT R4, R6 ;  /* 0x0000000600047308 */ /* 0x0004e20000002000 */
[----:B0-----:R-:W-:-:S07]  /*0250*/  FSETP.GT.AND P6, PT, R2, 8.50705917302346158658e+37, PT ;  /* 0x7e8000000200780b */ /* 0x001fce0003fc4000 */
[----:B------:R0:W4:Y:S01]  /*0260*/  MUFU.SQRT R5, R7 ;  /* 0x0000000700057308 */ /* 0x0001220000002000 */
[----:B--2---:R-:W-:Y:S01]  /*0270*/  HFMA2.MMA R6, -RZ, RZ, 1.625, 0 ;  /* 0x3e800000ff067435 */ /* 0x004fe200000001ff */
[C---:B-1----:R-:W-:Y:S02]  /*0280*/  FSETP.GT.AND P4, PT, R3.reuse, 8.50705917302346158658e+37, PT ;  /* 0x7e8000000300780b */ /* 0x042fe40003f84000 */
[----:B------:R-:W-:Y:S02]  /*0290*/  FSETP.GEU.AND P5, PT, R2, 1.175494350822287508e-38, PT ;  /* 0x008000000200780b */ /* 0x000fe40003fae000 */
[----:B------:R-:W-:Y:S02]  /*02a0*/  FSETP.GEU.AND P3, PT, R3, 1.175494350822287508e-38, PT ;  /* 0x008000000300780b */ /* 0x000fe40003f6e000 */
[----:B---3--:R-:W-:Y:S01]  /*02b0*/  FSETP.GT.AND P2, PT, R4, 8.50705917302346158658e+37, PT ;  /* 0x7e8000000400780b */ /* 0x008fe20003f44000 */
[----:B------:R-:W-:Y:S01]  /*02c0*/  @P6 FMUL R2, R2, 0.25 ;  /* 0x3e80000002026820 */ /* 0x000fe20000400000 */
[----:B------:R-:W-:-:S02]  /*02d0*/  FSETP.GEU.AND P0, PT, R4, 1.175494350822287508e-38, PT ;  /* 0x008000000400780b */ /* 0x000fc40003f0e000 */
[----:B0-----:R-:W-:Y:S02]  /*02e0*/  FSEL R7, R6, 1, P6 ;  /* 0x3f80000006077808 */ /* 0x001fe40003000000 */
[C---:B----4-:R-:W-:Y:S02]  /*02f0*/  FSETP.GT.AND P1, PT, R5.reuse, 8.50705917302346158658e+37, PT ;  /* 0x7e8000000500780b */ /* 0x050fe40003f24000 */
[----:B------:R-:W-:Y:S01]  /*0300*/  FSETP.GEU.AND P6, PT, R5, 1.175494350822287508e-38, PT ;  /* 0x008000000500780b */ /* 0x000fe20003fce000 */
[----:B------:R-:W-:Y:S01]  /*0310*/  @P4 FMUL R3, R3, 0.25 ;  /* 0x3e80000003034820 */ /* 0x000fe20000400000 */
[----:B------:R-:W-:-:S03]  /*0320*/  @!P5 FMUL R2, R2, 16777216 ;  /* 0x4b8000000202d820 */ /* 0x000fc60000400000 */
[----:B------:R-:W-:Y:S01]  /*0330*/  @!P3 FMUL R3, R3, 16777216 ;  /* 0x4b8000000303b820 */ /* 0x000fe20000400000 */
[----:B------:R-:W-:-:S05]  /*0340*/  @P2 FMUL R4, R4, 0.25 ;  /* 0x3e80000004042820 */ /* 0x000fca0000400000 */
[----:B------:R-:W-:Y:S01]  /*0350*/  @P1 FMUL R5, R5, 0.25 ;  /* 0x3e80000005051820 */ /* 0x000fe20000400000 */
[----:B------:R-:W0:Y:S01]  /*0360*/  MUFU.RCP R2, R2 ;  /* 0x0000000200027308 */ /* 0x000e220000001000 */
[----:B------:R-:W-:Y:S02]  /*0370*/  @!P0 FMUL R4, R4, 16777216 ;  /* 0x4b80000004048820 */ /* 0x000fe40000400000 */
[----:B------:R-:W-:-:S05]  /*0380*/  @!P6 FMUL R5, R5, 16777216 ;  /* 0x4b8000000505e820 */ /* 0x000fca0000400000 */
[----:B------:R-:W1:Y:S01]  /*0390*/  MUFU.RCP R3, R3 ;  /* 0x0000000300037308 */ /* 0x000e620000001000 */
[----:B------:R-:W-:Y:S01]  /*03a0*/  FADD R10, R10, -R14 ;  /* 0x8000000e0a0a7221 */ /* 0x000fe20000000000 */
[----:B------:R-:W-:Y:S01]  /*03b0*/  FSEL R14, R6, 1, P4 ;  /* 0x3f800000060e7808 */ /* 0x000fe20002000000 */
[----:B------:R-:W-:-:S05]  /*03c0*/  FADD R9, R9, -R13 ;  /* 0x8000000d09097221 */ /* 0x000fca0000000000 */
[----:B------:R-:W2:Y:S01]  /*03d0*/  MUFU.RCP R4, R4 ;  /* 0x0000000400047308 */ /* 0x000ea20000001000 */
[----:B------:R-:W-:Y:S01]  /*03e0*/  @!P5 FMUL R7, R7, 16777216 ;  /* 0x4b8000000707d820 */ /* 0x000fe20000400000 */
[----:B------:R-:W-:Y:S01]  /*03f0*/  @!P3 FMUL R14, R14, 16777216 ;  /* 0x4b8000000e0eb820 */ /* 0x000fe20000400000 */
[----:B------:R-:W-:-:S05]  /*0400*/  FSEL R13, R6, 1, P2 ;  /* 0x3f800000060d7808 */ /* 0x000fca0001000000 */
[----:B------:R-:W3:Y:S01]  /*0410*/  MUFU.RCP R5, R5 ;  /* 0x0000000500057308 */ /* 0x000ee20000001000 */
[----:B------:R-:W-:Y:S01]  /*0420*/  FSEL R6, R6, 1, P1 ;  /* 0x3f80000006067808 */ /* 0x000fe20000800000 */
[----:B0-----:R-:W-:Y:S01]  /*0430*/  FMUL R7, R2, R7 ;  /* 0x0000000702077220 */ /* 0x001fe20000400000 */
[----:B-1----:R-:W-:Y:S01]  /*0440*/  FMUL R14, R3, R14 ;  /* 0x0000000e030e7220 */ /* 0x002fe20000400000 */
[----:B------:R-:W-:Y:S01]  /*0450*/  @!P0 FMUL R13, R13, 16777216 ;  /* 0x4b8000000d0d8820 */ /* 0x000fe20000400000 */
[----:B------:R-:W0:Y:S01]  /*0460*/  LDC.64 R2, c[0x0][0x240] ;  /* 0x00009000ff027b82 */ /* 0x000e220000000a00 */
[----:B------:R-:W-:Y:S01]  /*0470*/  @!P6 FMUL R6, R6, 16777216 ;  /* 0x4b8000000606e820 */ /* 0x000fe20000400000 */
[----:B------:R-:W-:Y:S01]  /*0480*/  FADD R11, R11, -R15 ;  /* 0x8000000f0b0b7221 */ /* 0x000fe20000000000 */
[----:B------:R-:W-:Y:S01]  /*0490*/  FADD R8, R8, -R12 ;  /* 0x8000000c08087221 */ /* 0x000fe20000000000 */
[----:B--2---:R-:W-:Y:S01]  /*04a0*/  FMUL R13, R4, R13 ;  /* 0x0000000d040d7220 */ /* 0x004fe20000400000 */
[----:B------:R-:W-:Y:S01]  /*04b0*/  FMUL R14, R14, R9 ;  /* 0x000000090e0e7220 */ /* 0x000fe20000400000 */
[----:B---3--:R-:W-:Y:S01]  /*04c0*/  FMUL R6, R5, R6 ;  /* 0x0000000605067220 */ /* 0x008fe20000400000 */
[----:B------:R-:W-:Y:S01]  /*04d0*/  FMUL R7, R7, R8 ;  /* 0x0000000807077220 */ /* 0x000fe20000400000 */
[----:B------:R-:W-:-:S02]  /*04e0*/  FMUL R13, R13, R10 ;  /* 0x0000000a0d0d7220 */ /* 0x000fc40000400000 */
[----:B------:R-:W-:Y:S01]  /*04f0*/  FMUL R6, R6, R11 ;  /* 0x0000000b06067220 */ /* 0x000fe20000400000 */
[----:B-----5:R-:W-:Y:S01]  /*0500*/  FFMA R7, R16, R7, R20 ;  /* 0x0000000710077223 */ /* 0x020fe20000000014 */
[----:B------:R-:W-:Y:S01]  /*0510*/  FFMA R14, R17, R14, R21 ;  /* 0x0000000e110e7223 */ /* 0x000fe20000000015 */
[----:B------:R-:W-:Y:S01]  /*0520*/  FFMA R13, R18, R13, R22 ;  /* 0x0000000d120d7223 */ /* 0x000fe20000000016 */
[----:B------:R-:W-:Y:S02]  /*0530*/  FFMA R6, R19, R6, R23 ;  /* 0x0000000613067223 */ /* 0x000fe40000000017 */
[----:B------:R-:W-:Y:S01]  /*0540*/  FSETP.GEU.AND P3, PT, R7, -R24, PT ;  /* 0x800000180700720b */ /* 0x000fe20003f6e000 */
[----:B------:R-:W-:Y:S01]  /*0550*/  FADD R7, R24, R7 ;  /* 0x0000000718077221 */ /* 0x000fe20000000000 */
[----:B------:R-:W-:Y:S01]  /*0560*/  FSETP.GEU.AND P2, PT, R14, -R25, PT ;  /* 0x800000190e00720b */ /* 0x000fe20003f4e000 */
[----:B------:R-:W-:Y:S01]  /*0570*/  FADD R14, R25, R14 ;  /* 0x0000000e190e7221 */ /* 0x000fe20000000000 */
[----:B------:R-:W-:Y:S01]  /*0580*/  FSETP.GEU.AND P1, PT, R13, -R26, PT ;  /* 0x8000001a0d00720b */ /* 0x000fe20003f2e000 */
[----:B------:R-:W-:Y:S01]  /*0590*/  FADD R13, R26, R13 ;  /* 0x0000000d1a0d7221 */ /* 0x000fe20000000000 */
[----:B------:R-:W-:Y:S01]  /*05a0*/  FSETP.GEU.AND P0, PT, R6, -R27, PT ;  /* 0x8000001b0600720b */ /* 0x000fe20003f0e000 */
[----:B------:R-:W-:Y:S01]  /*05b0*/  FADD R6, R27, R6 ;  /* 0x000000061b067221 */ /* 0x000fe20000000000 */
[----:B0-----:R-:W-:Y:S01]  /*05c0*/  IMAD.WIDE R2, R0, 0x4, R2 ;  /* 0x0000000400027825 */ /* 0x001fe200078e0202 */
[----:B------:R-:W-:-:S02]  /*05d0*/  SEL R8, R7, RZ, P3 ;  /* 0x000000ff07087207 */ /* 0x000fc40001800000 */
[----:B------:R-:W-:Y:S02]  /*05e0*/  SEL R9, R14, RZ, P2 ;  /* 0x000000ff0e097207 */ /* 0x000fe40001000000 */
[----:B------:R-:W-:Y:S02]  /*05f0*/  SEL R10, R13, RZ, P1 ;  /* 0x000000ff0d0a7207 */ /* 0x000fe40000800000 */
[----:B------:R-:W-:-:S05]  /*0600*/  SEL R11, R6, RZ, P0 ;  /* 0x000000ff060b7207 */ /* 0x000fca0000000000 */
[----:B------:R-:W-:Y:S01]  /*0610*/  STG.E.128 desc[UR4][R2.64], R8 ;  /* 0x0000000802007986 */ /* 0x000fe2000c101d04 */
[----:B------:R-:W-:Y:S05]  /*0620*/  EXIT ;  /* 0x000000000000794d */ /* 0x000fea0003800000 */
.L_x_0:
[----:B------:R-:W-:-:S00]  /*0630*/  BRA `(.L_x_0) ;  /* 0xfffffffc00fc7947 */ /* 0x000fc0000383ffff */
[----:B------:R-:W-:-:S00]  /*0640*/  NOP ;  /* 0x0000000000007918 */ /* 0x000fc00000000000 */
        /* <DEDUP_REMOVED lines=11> */
.L_x_1:


//--------------------- .nv.global.init           --------------------------
	.section	.nv.global.init,"aw",@progbits
.nv.global.init:
	.type		_$_str,@object
	.size		_$_str,(_$_str_$_2 - _$_str)
_$_str:
        /*0000*/ 	.byte	0x5f, 0x5f, 0x43, 0x55, 0x44, 0x41, 0x5f, 0x46, 0x54, 0x5a, 0x00
	.type		_$_str_$_2,@object
	.size		_$_str_$_2,(.L_1 - _$_str_$_2)
_$_str_$_2:
        /*000b*/ 	.byte	0x5f, 0x5f, 0x43, 0x55, 0x44, 0x41, 0x5f, 0x50, 0x52, 0x45, 0x43, 0x5f, 0x53, 0x51, 0x52, 0x54
        /*001b*/ 	.byte	0x00
.L_1:


//--------------------- .nv.constant0.triton_poi_fused__native_batch_norm_legit_no_training_add_relu_18 --------------------------
	.section	.nv.constant0.triton_poi_fused__native_batch_norm_legit_no_training_add_relu_18,"a",@progbits
	.sectionflags	@""
	.align	4
.nv.constant0.triton_poi_fused__native_batch_norm_legit_no_training_add_relu_18:
	.zero		588
